	.headerflags	@"EF_CUDA_TEXMODE_UNIFIED EF_CUDA_64BIT_ADDRESS EF_CUDA_ACCELERATORS EF_CUDA_SM90 EF_CUDA_VIRTUAL_SM(EF_CUDA_SM90)"
	.elftype	@"ET_EXEC"


//--------------------- .nv.info                  --------------------------
	.section	.nv.info,"",@"SHT_CUDA_INFO"
	.align	4


	//----- nvinfo : EIATTR_REGCOUNT
	.align		4
        /*0000*/ 	.byte	0x04, 0x2f
        /*0002*/ 	.short	(.L_2 - .L_1)
	.align		4
.L_1:
        /*0004*/ 	.word	index@(triton_per_fused__native_batch_norm_legit_cat_13)
        /*0008*/ 	.word	0x0000001f


	//----- nvinfo : EIATTR_MIN_STACK_SIZE
	.align		4
.L_2:
        /*000c*/ 	.byte	0x04, 0x12
        /*000e*/ 	.short	(.L_4 - .L_3)
	.align		4
.L_3:
        /*0010*/ 	.word	index@(triton_per_fused__native_batch_norm_legit_cat_13)
        /*0014*/ 	.word	0x00000000


	//----- nvinfo : EIATTR_FRAME_SIZE
	.align		4
.L_4:
        /*0018*/ 	.byte	0x04, 0x11
        /*001a*/ 	.short	(.L_6 - .L_5)
	.align		4
.L_5:
        /*001c*/ 	.word	index@(triton_per_fused__native_batch_norm_legit_cat_13)
        /*0020*/ 	.word	0x00000000


	//----- nvinfo : EIATTR_MIN_STACK_SIZE
	.align		4
.L_6:
        /*0024*/ 	.byte	0x04, 0x12
        /*0026*/ 	.short	(.L_8 - .L_7)
	.align		4
.L_7:
        /*0028*/ 	.word	index@(triton_per_fused__native_batch_norm_legit_cat_13)
        /*002c*/ 	.word	0x00000000
.L_8:


//--------------------- .nv.info.triton_per_fused__native_batch_norm_legit_cat_13 --------------------------
	.section	.nv.info.triton_per_fused__native_batch_norm_legit_cat_13,"",@"SHT_CUDA_INFO"
	.sectionflags	@""
	.align	4


	//----- nvinfo : EIATTR_CUDA_API_VERSION
	.align		4
        /*0000*/ 	.byte	0x04, 0x37
        /*0002*/ 	.short	(.L_10 - .L_9)
.L_9:
        /*0004*/ 	.word	0x0000007c


	//----- nvinfo : EIATTR_KPARAM_INFO
	.align		4
.L_10:
        /*0008*/ 	.byte	0x04, 0x17
        /*000a*/ 	.short	(.L_12 - .L_11)
.L_11:
        /*000c*/ 	.word	0x00000000
        /*0010*/ 	.short	0x0005
        /*0012*/ 	.short	0x0024
        /*0014*/ 	.byte	0x00, 0xf0, 0x11, 0x00


	//----- nvinfo : EIATTR_KPARAM_INFO
	.align		4
.L_12:
        /*0018*/ 	.byte	0x04, 0x17
        /*001a*/ 	.short	(.L_14 - .L_13)
.L_13:
        /*001c*/ 	.word	0x00000000
        /*0020*/ 	.short	0x0004
        /*0022*/ 	.short	0x0020
        /*0024*/ 	.byte	0x00, 0xf0, 0x11, 0x00


	//----- nvinfo : EIATTR_KPARAM_INFO
	.align		4
.L_14:
        /*0028*/ 	.byte	0x04, 0x17
        /*002a*/ 	.short	(.L_16 - .L_15)
.L_15:
        /*002c*/ 	.word	0x00000000
        /*0030*/ 	.short	0x0003
        /*0032*/ 	.short	0x0018
        /*0034*/ 	.byte	0x00, 0xf4, 0x21, 0x00


	//----- nvinfo : EIATTR_KPARAM_INFO
	.align		4
.L_16:
        /*0038*/ 	.byte	0x04, 0x17
        /*003a*/ 	.short	(.L_18 - .L_17)
.L_17:
        /*003c*/ 	.word	0x00000000
        /*0040*/ 	.short	0x0002
        /*0042*/ 	.short	0x0010
        /*0044*/ 	.byte	0x00, 0xf4, 0x21, 0x00


	//----- nvinfo : EIATTR_KPARAM_INFO
	.align		4
.L_18:
        /*0048*/ 	.byte	0x04, 0x17
        /*004a*/ 	.short	(.L_20 - .L_19)
.L_19:
        /*004c*/ 	.word	0x00000000
        /*0050*/ 	.short	0x0001
        /*0052*/ 	.short	0x0008
        /*0054*/ 	.byte	0x00, 0xf4, 0x21, 0x00


	//----- nvinfo : EIATTR_KPARAM_INFO
	.align		4
.L_20:
        /*0058*/ 	.byte	0x04, 0x17
        /*005a*/ 	.short	(.L_22 - .L_21)
.L_21:
        /*005c*/ 	.word	0x00000000
        /*0060*/ 	.short	0x0000
        /*0062*/ 	.short	0x0000
        /*0064*/ 	.byte	0x00, 0xf4, 0x21, 0x00


	//----- nvinfo : EIATTR_SPARSE_MMA_MASK
	.align		4
.L_22:
        /*0068*/ 	.byte	0x03, 0x50
        /*006a*/ 	.short	0x0000


	//----- nvinfo : EIATTR_MAXREG_COUNT
	.align		4
        /*006c*/ 	.byte	0x03, 0x1b
        /*006e*/ 	.short	0x00ff


	//----- nvinfo : EIATTR_COOP_GROUP_MASK_REGIDS
	.align		4
        /*0070*/ 	.byte	0x04, 0x29
        /*0072*/ 	.short	(.L_24 - .L_23)


	//   ....[0]....
.L_23:
        /*0074*/ 	.word	0xffffffff


	//   ....[1]....
        /*0078*/ 	.word	0xffffffff


	//   ....[2]....
        /*007c*/ 	.word	0xffffffff


	//   ....[3]....
        /*0080*/ 	.word	0xffffffff


	//   ....[4]....
        /*0084*/ 	.word	0xffffffff


	//   ....[5]....
        /*0088*/ 	.word	0xffffffff


	//   ....[6]....
        /*008c*/ 	.word	0xffffffff


	//   ....[7]....
        /*0090*/ 	.word	0xffffffff


	//   ....[8]....
        /*0094*/ 	.word	0xffffffff


	//   ....[9]....
        /*0098*/ 	.word	0xffffffff


	//   ....[10]....
        /*009c*/ 	.word	0xffffffff


	//   ....[11]....
        /*00a0*/ 	.word	0xffffffff


	//   ....[12]....
        /*00a4*/ 	.word	0xffffffff


	//   ....[13]....
        /*00a8*/ 	.word	0xffffffff


	//   ....[14]....
        /*00ac*/ 	.word	0xffffffff


	//   ....[15]....
        /*00b0*/ 	.word	0xffffffff


	//----- nvinfo : EIATTR_COOP_GROUP_INSTR_OFFSETS
	.align		4
.L_24:
        /*00b4*/ 	.byte	0x04, 0x28
        /*00b6*/ 	.short	(.L_26 - .L_25)


	//   ....[0]....
.L_25:
        /*00b8*/ 	.word	0x000002b0


	//   ....[1]....
        /*00bc*/ 	.word	0x000002c0


	//   ....[2]....
        /*00c0*/ 	.word	0x000002f0


	//   ....[3]....
        /*00c4*/ 	.word	0x00000300


	//   ....[4]....
        /*00c8*/ 	.word	0x00000330


	//   ....[5]....
        /*00cc*/ 	.word	0x00000340


	//   ....[6]....
        /*00d0*/ 	.word	0x00000370


	//   ....[7]....
        /*00d4*/ 	.word	0x00000380


	//   ....[8]....
        /*00d8*/ 	.word	0x000004d0


	//   ....[9]....
        /*00dc*/ 	.word	0x000004e0


	//   ....[10]....
        /*00e0*/ 	.word	0x00000510


	//   ....[11]....
        /*00e4*/ 	.word	0x00000520


	//   ....[12]....
        /*00e8*/ 	.word	0x00000550


	//   ....[13]....
        /*00ec*/ 	.word	0x00000570


	//   ....[14]....
        /*00f0*/ 	.word	0x000005f0


	//   ....[15]....
        /*00f4*/ 	.word	0x00000600


	//----- nvinfo : EIATTR_EXIT_INSTR_OFFSETS
	.align		4
.L_26:
        /*00f8*/ 	.byte	0x04, 0x1c
        /*00fa*/ 	.short	(.L_28 - .L_27)


	//   ....[0]....
.L_27:
        /*00fc*/ 	.word	0x00000a60


	//   ....[1]....
        /*0100*/ 	.word	0x00000a90


	//----- nvinfo : EIATTR_REQNTID
	.align		4
.L_28:
        /*0104*/ 	.byte	0x04, 0x10
        /*0106*/ 	.short	(.L_30 - .L_29)
.L_29:
        /*0108*/ 	.word	0x00000100
        /*010c*/ 	.word	0x00000001
        /*0110*/ 	.word	0x00000001


	//----- nvinfo : EIATTR_CBANK_PARAM_SIZE
	.align		4
.L_30:
        /*0114*/ 	.byte	0x03, 0x19
        /*0116*/ 	.short	0x0028


	//----- nvinfo : EIATTR_PARAM_CBANK
	.align		4
        /*0118*/ 	.byte	0x04, 0x0a
        /*011a*/ 	.short	(.L_32 - .L_31)
	.align		4
.L_31:
        /*011c*/ 	.word	index@(.nv.constant0.triton_per_fused__native_batch_norm_legit_cat_13)
        /*0120*/ 	.short	0x0210
        /*0122*/ 	.short	0x0028


	//----- nvinfo : EIATTR_SW_WAR
	.align		4
.L_32:
        /*0124*/ 	.byte	0x04, 0x36
        /*0126*/ 	.short	(.L_34 - .L_33)
.L_33:
        /*0128*/ 	.word	0x00000008
.L_34:


//--------------------- .nv.callgraph             --------------------------
	.section	.nv.callgraph,"",@"SHT_CUDA_CALLGRAPH"
	.align	4
	.sectionentsize	8
	.align		4
        /*0000*/ 	.word	0x00000000
	.align		4
        /*0004*/ 	.word	0xffffffff
	.align		4
        /*0008*/ 	.word	0x00000000
	.align		4
        /*000c*/ 	.word	0xfffffffe
	.align		4
        /*0010*/ 	.word	0x00000000
	.align		4
        /*0014*/ 	.word	0xfffffffd
	.align		4
        /*0018*/ 	.word	0x00000000
	.align		4
        /*001c*/ 	.word	0xfffffffc


//--------------------- .nv.constant4             --------------------------
	.section	.nv.constant4,"a",@progbits
	.align	8
	.align		8
.nv.constant4:
        /*0000*/ 	.dword	_$_str


//--------------------- .text.triton_per_fused__native_batch_norm_legit_cat_13 --------------------------
	.section	.text.triton_per_fused__native_batch_norm_legit_cat_13,"ax",@progbits
	.sectionflags	@"SHF_BARRIERS=1"
	.align	128
        .global         triton_per_fused__native_batch_norm_legit_cat_13
        .type           triton_per_fused__native_batch_norm_legit_cat_13,@function
        .size           triton_per_fused__native_batch_norm_legit_cat_13,(.L_x_1 - triton_per_fused__native_batch_norm_legit_cat_13)
        .other          triton_per_fused__native_batch_norm_legit_cat_13,@"STO_CUDA_ENTRY STV_DEFAULT"
triton_per_fused__native_batch_norm_legit_cat_13:
.text.triton_per_fused__native_batch_norm_legit_cat_13:
[----:B------:R-:W0:Y:S02]  /*0000*/  LDC R1, c[0x0][0x28] ;  /* 0x00000a00ff017b82 */ /* 0x000e240000000800 */
[----:B------:R-:W1:Y:S01]  /*0010*/  S2R R2, SR_TID.X ;  /* 0x0000000000027919 */ /* 0x000e620000002100 */
[----:B------:R-:W2:Y:S01]  /*0020*/  LDC.64 R20, c[0x0][0x218] ;  /* 0x00008600ff147b82 */ /* 0x000ea20000000a00 */
[----:B------:R-:W-:Y:S02]  /*0030*/  CS2R R6, SRZ ;  /* 0x0000000000067805 */ /* 0x000fe4000001ff00 */
[----:B------:R-:W-:Y:S01]  /*0040*/  CS2R R8, SRZ ;  /* 0x0000000000087805 */ /* 0x000fe2000001ff00 */
[----:B------:R-:W3:Y:S01]  /*0050*/  S2R R15, SR_CTAID.X ;  /* 0x00000000000f7919 */ /* 0x000ee20000002500 */
[----:B------:R-:W-:Y:S01]  /*0060*/  CS2R R10, SRZ ;  /* 0x00000000000a7805 */ /* 0x000fe2000001ff00 */
[----:B------:R-:W-:Y:S01]  /*0070*/  ULDC.64 UR6, c[0x0][0x208] ;  /* 0x0000820000067ab9 */ /* 0x000fe20000000a00 */
[----:B-1----:R-:W-:Y:S02]  /*0080*/  SHF.R.U32.HI R0, RZ, 0x4, R2 ;  /* 0x00000004ff007819 */ /* 0x002fe40000011602 */
[----:B------:R-:W-:-:S02]  /*0090*/  SHF.L.U32 R16, R2, 0x2, RZ ;  /* 0x0000000202107819 */ /* 0x000fc400000006ff */
[----:B---3--:R-:W-:Y:S02]  /*00a0*/  SHF.L.U32 R15, R15, 0x5, RZ ;  /* 0x000000050f0f7819 */ /* 0x008fe400000006ff */
[----:B------:R-:W-:Y:S02]  /*00b0*/  SGXT.U32 R0, R0, 0x4 ;  /* 0x000000040000781a */ /* 0x000fe40000000000 */
[----:B------:R-:W-:Y:S02]  /*00c0*/  LOP3.LUT R16, R16, 0x3c, RZ, 0xc0, !PT ;  /* 0x0000003c10107812 */ /* 0x000fe400078ec0ff */
[----:B------:R-:W-:Y:S02]  /*00d0*/  LOP3.LUT R3, R15, R0, RZ, 0xfc, !PT ;  /* 0x000000000f037212 */ /* 0x000fe400078efcff */
[----:B------:R-:W-:Y:S02]  /*00e0*/  LOP3.LUT R13, R15, 0x10, R0, 0xfe, !PT ;  /* 0x000000100f0d7812 */ /* 0x000fe400078efe00 */
[----:B------:R-:W-:-:S02]  /*00f0*/  LEA R19, R3, R16, 0x6 ;  /* 0x0000001003137211 */ /* 0x000fc400078e30ff */
[----:B------:R-:W-:Y:S02]  /*0100*/  ISETP.GE.AND P2, PT, R3, 0x400, PT ;  /* 0x000004000300780c */ /* 0x000fe40003f46270 */
[----:B------:R-:W-:Y:S01]  /*0110*/  ISETP.GE.AND P1, PT, R13, 0x400, PT ;  /* 0x000004000d00780c */ /* 0x000fe20003f26270 */
[----:B--2---:R-:W-:Y:S01]  /*0120*/  IMAD.WIDE R18, R19, 0x4, R20 ;  /* 0x0000000413127825 */ /* 0x004fe200078e0214 */
[----:B------:R-:W-:-:S05]  /*0130*/  LEA R5, R13, R16, 0x6 ;  /* 0x000000100d057211 */ /* 0x000fca00078e30ff */
[----:B------:R-:W-:Y:S01]  /*0140*/  IMAD.WIDE R20, R5, 0x4, R20 ;  /* 0x0000000405147825 */ /* 0x000fe200078e0214 */
[----:B------:R-:W-:-:S05]  /*0150*/  CS2R R4, SRZ ;  /* 0x0000000000047805 */ /* 0x000fca000001ff00 */
[----:B------:R-:W2:Y:S04]  /*0160*/  @!P1 LDG.E.128 R8, desc[UR6][R20.64] ;  /* 0x0000000614089981 */ /* 0x000ea8000c1e1d00 */
[----:B------:R-:W3:Y:S01]  /*0170*/  @!P2 LDG.E.128 R4, desc[UR6][R18.64] ;  /* 0x000000061204a981 */ /* 0x000ee2000c1e1d00 */
[----:B------:R-:W1:Y:S01]  /*0180*/  S2UR UR5, SR_CgaCtaId ;  /* 0x00000000000579c3 */ /* 0x000e620000008800 */
[----:B------:R-:W-:Y:S02]  /*0190*/  UMOV UR4, 0x400 ;  /* 0x0000040000047882 */ /* 0x000fe40000000000 */
[----:B-1----:R-:W-:Y:S01]  /*01a0*/  UPRMT UR4, UR5, 0x654, UR4 ;  /* 0x0000065405047896 */ /* 0x002fe20008000004 */
[----:B--2---:R-:W-:Y:S02]  /*01b0*/  SEL R8, R8, RZ, !P1 ;  /* 0x000000ff08087207 */ /* 0x004fe40004800000 */
[----:B------:R-:W-:-:S02]  /*01c0*/  SEL R9, R9, RZ, !P1 ;  /* 0x000000ff09097207 */ /* 0x000fc40004800000 */
[----:B---3--:R-:W-:Y:S02]  /*01d0*/  SEL R4, R4, RZ, !P2 ;  /* 0x000000ff04047207 */ /* 0x008fe40005000000 */
[----:B------:R-:W-:Y:S01]  /*01e0*/  SEL R5, R5, RZ, !P2 ;  /* 0x000000ff05057207 */ /* 0x000fe20005000000 */
[----:B------:R-:W-:Y:S01]  /*01f0*/  FADD R23, R8, R9 ;  /* 0x0000000908177221 */ /* 0x000fe20000000000 */
[----:B------:R-:W-:Y:S02]  /*0200*/  SEL R6, R6, RZ, !P2 ;  /* 0x000000ff06067207 */ /* 0x000fe40005000000 */
[----:B------:R-:W-:Y:S01]  /*0210*/  SEL R10, R10, RZ, !P1 ;  /* 0x000000ff0a0a7207 */ /* 0x000fe20004800000 */
[----:B------:R-:W-:Y:S01]  /*0220*/  FADD R17, R4, R5 ;  /* 0x0000000504117221 */ /* 0x000fe20000000000 */
[----:B------:R-:W-:Y:S02]  /*0230*/  SEL R7, R7, RZ, !P2 ;  /* 0x000000ff07077207 */ /* 0x000fe40005000000 */
[----:B------:R-:W-:Y:S01]  /*0240*/  SEL R11, R11, RZ, !P1 ;  /* 0x000000ff0b0b7207 */ /* 0x000fe20004800000 */
[----:B------:R-:W-:Y:S01]  /*0250*/  FADD R12, R6, R17 ;  /* 0x00000011060c7221 */ /* 0x000fe20000000000 */
[----:B------:R-:W-:-:S03]  /*0260*/  FADD R14, R10, R23 ;  /* 0x000000170a0e7221 */ /* 0x000fc60000000000 */
[----:B------:R-:W-:Y:S01]  /*0270*/  FADD R12, R7, R12 ;  /* 0x0000000c070c7221 */ /* 0x000fe20000000000 */
[----:B------:R-:W-:-:S04]  /*0280*/  FADD R14, R11, R14 ;  /* 0x0000000e0b0e7221 */ /* 0x000fc80000000000 */
[----:B------:R-:W-:Y:S02]  /*0290*/  FSEL R12, R12, RZ, !P2 ;  /* 0x000000ff0c0c7208 */ /* 0x000fe40005000000 */
[----:B------:R-:W-:-:S03]  /*02a0*/  FSEL R14, R14, RZ, !P1 ;  /* 0x000000ff0e0e7208 */ /* 0x000fc60004800000 */
[----:B------:R-:W1:Y:S04]  /*02b0*/  SHFL.BFLY PT, R17, R12, 0x8, 0x1f ;  /* 0x0d001f000c117f89 */ /* 0x000e6800000e0000 */
[----:B------:R-:W2:Y:S01]  /*02c0*/  SHFL.BFLY PT, R19, R14, 0x8, 0x1f ;  /* 0x0d001f000e137f89 */ /* 0x000ea200000e0000 */
[----:B-1----:R-:W-:Y:S01]  /*02d0*/  FADD R17, R12, R17 ;  /* 0x000000110c117221 */ /* 0x002fe20000000000 */
[----:B--2---:R-:W-:-:S04]  /*02e0*/  FADD R20, R14, R19 ;  /* 0x000000130e147221 */ /* 0x004fc80000000000 */
        /* <DEDUP_REMOVED lines=11> */
[----:B--2---:R-:W-:-:S03]  /*03a0*/  FADD R14, R22, R23 ;  /* 0x00000017160e7221 */ /* 0x004fc60000000000 */
[----:B------:R-:W-:Y:S01]  /*03b0*/  FFMA R5, R12, -0.015625, R5 ;  /* 0xbc8000000c057823 */ /* 0x000fe20000000005 */
[----:B------:R-:W-:Y:S01]  /*03c0*/  FFMA R9, R14, -0.015625, R9 ;  /* 0xbc8000000e097823 */ /* 0x000fe20000000009 */
[----:B------:R-:W-:Y:S02]  /*03d0*/  FFMA R4, R12, -0.015625, R4 ;  /* 0xbc8000000c047823 */ /* 0x000fe40000000004 */
[----:B------:R-:W-:Y:S01]  /*03e0*/  FMUL R17, R5, R5 ;  /* 0x0000000505117220 */ /* 0x000fe20000400000 */
[----:B------:R-:W-:Y:S01]  /*03f0*/  FFMA R8, R14, -0.015625, R8 ;  /* 0xbc8000000e087823 */ /* 0x000fe20000000008 */
[----:B------:R-:W-:Y:S01]  /*0400*/  FMUL R21, R9, R9 ;  /* 0x0000000909157220 */ /* 0x000fe20000400000 */
[----:B------:R-:W-:Y:S01]  /*0410*/  FFMA R6, R12, -0.015625, R6 ;  /* 0xbc8000000c067823 */ /* 0x000fe20000000006 */
[----:B------:R-:W-:Y:S01]  /*0420*/  FFMA R17, R4, R4, R17 ;  /* 0x0000000404117223 */ /* 0x000fe20000000011 */
[----:B------:R-:W-:Y:S01]  /*0430*/  FFMA R10, R14, -0.015625, R10 ;  /* 0xbc8000000e0a7823 */ /* 0x000fe2000000000a */
[----:B------:R-:W-:Y:S01]  /*0440*/  FFMA R21, R8, R8, R21 ;  /* 0x0000000808157223 */ /* 0x000fe20000000015 */
[----:B------:R-:W-:Y:S01]  /*0450*/  FFMA R7, R12, -0.015625, R7 ;  /* 0xbc8000000c077823 */ /* 0x000fe20000000007 */
[----:B------:R-:W-:Y:S01]  /*0460*/  FFMA R18, R6, R6, R17 ;  /* 0x0000000606127223 */ /* 0x000fe20000000011 */
[----:B------:R-:W-:Y:S01]  /*0470*/  FFMA R11, R14, -0.015625, R11 ;  /* 0xbc8000000e0b7823 */ /* 0x000fe2000000000b */
[----:B------:R-:W-:-:S02]  /*0480*/  FFMA R20, R10, R10, R21 ;  /* 0x0000000a0a147223 */ /* 0x000fc40000000015 */
[----:B------:R-:W-:Y:S02]  /*0490*/  FFMA R18, R7, R7, R18 ;  /* 0x0000000707127223 */ /* 0x000fe40000000012 */
[----:B------:R-:W-:-:S03]  /*04a0*/  FFMA R20, R11, R11, R20 ;  /* 0x0000000b0b147223 */ /* 0x000fc60000000014 */
        /* <DEDUP_REMOVED lines=10> */
[----:B------:R-:W1:Y:S01]  /*0550*/  SHFL.BFLY PT, R19, R22, 0x2, 0x1f ;  /* 0x0c401f0016137f89 */ /* 0x000e6200000e0000 */
[----:B------:R-:W-:-:S03]  /*0560*/  LEA R17, R0, UR4, 0x2 ;  /* 0x0000000400117c11 */ /* 0x000fc6000f8e10ff */
[----:B------:R-:W2:Y:S04]  /*0570*/  SHFL.BFLY PT, R23, R24, 0x2, 0x1f ;  /* 0x0c401f0018177f89 */ /* 0x000ea800000e0000 */
[----:B------:R-:W-:Y:S04]  /*0580*/  STS [R17], R12 ;  /* 0x0000000c11007388 */ /* 0x000fe80000000800 */
[----:B------:R-:W-:Y:S01]  /*0590*/  STS [R17+0x40], R14 ;  /* 0x0000400e11007388 */ /* 0x000fe20000000800 */
[----:B------:R-:W-:-:S04]  /*05a0*/  LOP3.LUT R0, R2, 0x1f, RZ, 0xc0, !PT ;  /* 0x0000001f02007812 */ /* 0x000fc800078ec0ff */
[----:B------:R-:W-:Y:S01]  /*05b0*/  LEA R20, R0, UR4, 0x2 ;  /* 0x0000000400147c11 */ /* 0x000fe2000f8e10ff */
[----:B------:R-:W-:Y:S01]  /*05c0*/  BAR.SYNC.DEFER_BLOCKING 0x0 ;  /* 0x0000000000007b1d */ /* 0x000fe20000010000 */
[----:B-1----:R-:W-:Y:S01]  /*05d0*/  FADD R19, R22, R19 ;  /* 0x0000001316137221 */ /* 0x002fe20000000000 */
[----:B--2---:R-:W-:-:S04]  /*05e0*/  FADD R23, R24, R23 ;  /* 0x0000001718177221 */ /* 0x004fc80000000000 */
[----:B------:R-:W1:Y:S04]  /*05f0*/  SHFL.BFLY PT, R18, R19, 0x1, 0x1f ;  /* 0x0c201f0013127f89 */ /* 0x000e6800000e0000 */
[----:B------:R-:W2:Y:S04]  /*0600*/  SHFL.BFLY PT, R26, R23, 0x1, 0x1f ;  /* 0x0c201f00171a7f89 */ /* 0x000ea800000e0000 */
[----:B------:R-:W-:Y:S01]  /*0610*/  LDS R0, [R20] ;  /* 0x0000000014007984 */ /* 0x000fe20000000800 */
[----:B-1----:R-:W-:Y:S01]  /*0620*/  FADD R24, R19, R18 ;  /* 0x0000001213187221 */ /* 0x002fe20000000000 */
[----:B------:R-:W-:Y:S01]  /*0630*/  BAR.SYNC.DEFER_BLOCKING 0x0 ;  /* 0x0000000000007b1d */ /* 0x000fe20000010000 */
[----:B--2---:R-:W-:-:S05]  /*0640*/  FADD R26, R23, R26 ;  /* 0x0000001a171a7221 */ /* 0x004fca0000000000 */
[----:B------:R-:W-:Y:S04]  /*0650*/  STS [R17], R24 ;  /* 0x0000001811007388 */ /* 0x000fe80000000800 */
[----:B------:R-:W-:Y:S01]  /*0660*/  STS [R17+0x40], R26 ;  /* 0x0000401a11007388 */ /* 0x000fe20000000800 */
[----:B------:R-:W-:Y:S01]  /*0670*/  BAR.SYNC.DEFER_BLOCKING 0x0 ;  /* 0x0000000000007b1d */ /* 0x000fe20000010000 */
[----:B------:R-:W-:-:S10]  /*0680*/  HFMA2.MMA R21, -RZ, RZ, 1.125, 0 ;  /* 0x3c800000ff157435 */ /* 0x000fd400000001ff */
[----:B------:R-:W-:Y:S01]  /*0690*/  FFMA R12, R24, R21, 9.9999997473787516356e-06 ;  /* 0x3727c5ac180c7423 */ /* 0x000fe20000000015 */
[----:B------:R1:W2:Y:S05]  /*06a0*/  LDS R22, [R20] ;  /* 0x0000000014167984 */ /* 0x0002aa0000000800 */
[----:B------:R-:W3:Y:S01]  /*06b0*/  MUFU.RSQ R12, R12 ;  /* 0x0000000c000c7308 */ /* 0x000ee20000001400 */
[----:B------:R-:W-:Y:S02]  /*06c0*/  SHF.R.S32.HI R28, RZ, 0x1f, R3 ;  /* 0x0000001fff1c7819 */ /* 0x000fe40000011403 */
[----:B------:R-:W-:Y:S02]  /*06d0*/  SHF.R.S32.HI R18, RZ, 0x1f, R13 ;  /* 0x0000001fff127819 */ /* 0x000fe4000001140d */
[----:B------:R-:W-:-:S02]  /*06e0*/  LEA.HI R19, R28, R3, RZ, 0x8 ;  /* 0x000000031c137211 */ /* 0x000fc400078f40ff */
[----:B------:R-:W-:Y:S01]  /*06f0*/  LEA.HI R18, R18, R13, RZ, 0x8 ;  /* 0x0000000d12127211 */ /* 0x000fe200078f40ff */
[----:B-1----:R-:W-:Y:S01]  /*0700*/  FFMA R20, R26, R21, 9.9999997473787516356e-06 ;  /* 0x3727c5ac1a147423 */ /* 0x002fe20000000015 */
[----:B------:R-:W-:Y:S02]  /*0710*/  LOP3.LUT R24, R19, 0x3ffff00, RZ, 0xc0, !PT ;  /* 0x03ffff0013187812 */ /* 0x000fe400078ec0ff */
[----:B------:R-:W-:-:S03]  /*0720*/  LOP3.LUT R14, R18, 0x3ffff00, RZ, 0xc0, !PT ;  /* 0x03ffff00120e7812 */ /* 0x000fc600078ec0ff */
[----:B------:R-:W1:Y:S01]  /*0730*/  MUFU.RSQ R20, R20 ;  /* 0x0000001400147308 */ /* 0x000e620000001400 */
[-C--:B---3--:R-:W-:Y:S01]  /*0740*/  FMUL R4, R4, R12.reuse ;  /* 0x0000000c04047220 */ /* 0x088fe20000400000 */
[-C--:B------:R-:W-:Y:S01]  /*0750*/  FMUL R5, R5, R12.reuse ;  /* 0x0000000c05057220 */ /* 0x080fe20000400000 */
[-C--:B------:R-:W-:Y:S01]  /*0760*/  FMUL R6, R6, R12.reuse ;  /* 0x0000000c06067220 */ /* 0x080fe20000400000 */
[----:B------:R-:W-:Y:S01]  /*0770*/  FMUL R7, R7, R12 ;  /* 0x0000000c07077220 */ /* 0x000fe20000400000 */
[----:B------:R-:W-:Y:S02]  /*0780*/  IADD3 R17, R3, -R24, RZ ;  /* 0x8000001803117210 */ /* 0x000fe40007ffe0ff */
[----:B------:R-:W-:Y:S02]  /*0790*/  IADD3 R13, R13, -R14, RZ ;  /* 0x8000000e0d0d7210 */ /* 0x000fe40007ffe0ff */
[----:B------:R-:W-:Y:S02]  /*07a0*/  LOP3.LUT P0, RZ, R2, 0xe0, RZ, 0xc0, !PT ;  /* 0x000000e002ff7812 */ /* 0x000fe4000780c0ff */
[----:B------:R-:W-:-:S02]  /*07b0*/  LOP3.LUT R15, R15, 0x1f, R2, 0xf8, !PT ;  /* 0x0000001f0f0f7812 */ /* 0x000fc400078ef802 */
[-C--:B------:R-:W-:Y:S01]  /*07c0*/  LEA R17, R17, R16.reuse, 0x6 ;  /* 0x0000001011117211 */ /* 0x080fe200078e30ff */
[----:B------:R-:W3:Y:S01]  /*07d0*/  LDC.64 R2, c[0x0][0x210] ;  /* 0x00008400ff027b82 */ /* 0x000ee20000000a00 */
[----:B------:R-:W-:Y:S02]  /*07e0*/  FSETP.GT.AND P6, PT, R4, RZ, PT ;  /* 0x000000ff0400720b */ /* 0x000fe40003fc4000 */
[----:B------:R-:W-:Y:S02]  /*07f0*/  FSETP.GT.AND P5, PT, R5, RZ, PT ;  /* 0x000000ff0500720b */ /* 0x000fe40003fa4000 */
[----:B------:R-:W-:Y:S02]  /*0800*/  FSETP.GT.AND P4, PT, R7, RZ, PT ;  /* 0x000000ff0700720b */ /* 0x000fe40003f84000 */
[----:B------:R-:W-:Y:S02]  /*0810*/  FSETP.GT.AND P3, PT, R6, RZ, PT ;  /* 0x000000ff0600720b */ /* 0x000fe40003f64000 */
[----:B------:R-:W-:-:S02]  /*0820*/  LEA R16, R13, R16, 0x6 ;  /* 0x000000100d107211 */ /* 0x000fc400078e30ff */
[----:B------:R-:W4:Y:S01]  /*0830*/  LDC.64 R12, c[0x0][0x228] ;  /* 0x00008a00ff0c7b82 */ /* 0x000f220000000a00 */
[----:B--2---:R-:W-:Y:S01]  /*0840*/  FFMA R14, R22, R21, 9.9999997473787516356e-06 ;  /* 0x3727c5ac160e7423 */ /* 0x004fe20000000015 */
[----:B------:R-:W-:Y:S01]  /*0850*/  SHF.L.U32 R21, R19, 0x7, RZ ;  /* 0x0000000713157819 */ /* 0x000fe200000006ff */
[-C--:B-1----:R-:W-:Y:S01]  /*0860*/  FMUL R8, R8, R20.reuse ;  /* 0x0000001408087220 */ /* 0x082fe20000400000 */
[-C--:B------:R-:W-:Y:S01]  /*0870*/  FMUL R9, R9, R20.reuse ;  /* 0x0000001409097220 */ /* 0x080fe20000400000 */
[-C--:B------:R-:W-:Y:S01]  /*0880*/  FMUL R10, R10, R20.reuse ;  /* 0x000000140a0a7220 */ /* 0x080fe20000400000 */
[----:B------:R-:W-:Y:S01]  /*0890*/  FMUL R11, R11, R20 ;  /* 0x000000140b0b7220 */ /* 0x000fe20000400000 */
[----:B------:R-:W-:Y:S02]  /*08a0*/  SHF.L.U32 R22, R18, 0x7, RZ ;  /* 0x0000000712167819 */ /* 0x000fe400000006ff */
[----:B------:R-:W1:Y:S01]  /*08b0*/  LDC.64 R18, c[0x0][0x220] ;  /* 0x00008800ff127b82 */ /* 0x000e620000000a00 */
[----:B------:R-:W-:Y:S01]  /*08c0*/  @!P6 FMUL R4, R4, 0.20000000298023223877 ;  /* 0x3e4ccccd0404e820 */ /* 0x000fe20000400000 */
[----:B------:R-:W-:Y:S01]  /*08d0*/  @!P5 FMUL R5, R5, 0.20000000298023223877 ;  /* 0x3e4ccccd0505d820 */ /* 0x000fe20000400000 */
[----:B------:R-:W-:Y:S01]  /*08e0*/  @!P4 FMUL R7, R7, 0.20000000298023223877 ;  /* 0x3e4ccccd0707c820 */ /* 0x000fe20000400000 */
[----:B------:R-:W-:Y:S01]  /*08f0*/  @!P3 FMUL R6, R6, 0.20000000298023223877 ;  /* 0x3e4ccccd0606b820 */ /* 0x000fe20000400000 */
[----:B------:R-:W-:-:S02]  /*0900*/  LOP3.LUT R20, R21, 0xffff8000, RZ, 0xc0, !PT ;  /* 0xffff800015147812 */ /* 0x000fc400078ec0ff */
[----:B------:R-:W-:Y:S01]  /*0910*/  FSETP.GT.AND P6, PT, R8, RZ, PT ;  /* 0x000000ff0800720b */ /* 0x000fe20003fc4000 */
[----:B------:R-:W2:Y:S01]  /*0920*/  MUFU.RSQ R21, R14 ;  /* 0x0000000e00157308 */ /* 0x000ea20000001400 */
[----:B------:R-:W-:Y:S02]  /*0930*/  FSETP.GT.AND P5, PT, R9, RZ, PT ;  /* 0x000000ff0900720b */ /* 0x000fe40003fa4000 */
[----:B------:R-:W-:Y:S02]  /*0940*/  FSETP.GT.AND P4, PT, R10, RZ, PT ;  /* 0x000000ff0a00720b */ /* 0x000fe40003f84000 */
[----:B------:R-:W-:Y:S02]  /*0950*/  FSETP.GT.AND P3, PT, R11, RZ, PT ;  /* 0x000000ff0b00720b */ /* 0x000fe40003f64000 */
[----:B------:R-:W-:Y:S02]  /*0960*/  ISETP.LT.AND P0, PT, R15, 0x400, !P0 ;  /* 0x000004000f00780c */ /* 0x000fe40004701270 */
[----:B------:R-:W-:-:S02]  /*0970*/  LOP3.LUT R23, R22, 0xffff8000, RZ, 0xc0, !PT ;  /* 0xffff800016177812 */ /* 0x000fc400078ec0ff */
[----:B------:R-:W-:Y:S02]  /*0980*/  IADD3 R17, R17, R20, RZ ;  /* 0x0000001411117210 */ /* 0x000fe40007ffe0ff */
[----:B------:R-:W-:Y:S01]  /*0990*/  IADD3 R23, R16, R23, RZ ;  /* 0x0000001710177210 */ /* 0x000fe20007ffe0ff */
[----:B---3--:R-:W-:Y:S01]  /*09a0*/  IMAD.WIDE R2, R15, 0x4, R2 ;  /* 0x000000040f027825 */ /* 0x008fe200078e0202 */
[----:B------:R-:W-:Y:S03]  /*09b0*/  BAR.SYNC.DEFER_BLOCKING 0x0 ;  /* 0x0000000000007b1d */ /* 0x000fe60000010000 */
[----:B------:R-:W-:Y:S01]  /*09c0*/  @!P6 FMUL R8, R8, 0.20000000298023223877 ;  /* 0x3e4ccccd0808e820 */ /* 0x000fe20000400000 */
[----:B------:R-:W-:Y:S01]  /*09d0*/  @!P5 FMUL R9, R9, 0.20000000298023223877 ;  /* 0x3e4ccccd0909d820 */ /* 0x000fe20000400000 */
[----:B----4-:R-:W-:-:S04]  /*09e0*/  IMAD.WIDE R16, R17, 0x4, R12 ;  /* 0x0000000411107825 */ /* 0x010fc800078e020c */
[----:B------:R-:W-:Y:S01]  /*09f0*/  @!P4 FMUL R10, R10, 0.20000000298023223877 ;  /* 0x3e4ccccd0a0ac820 */ /* 0x000fe20000400000 */
[----:B------:R-:W-:Y:S01]  /*0a00*/  @!P3 FMUL R11, R11, 0.20000000298023223877 ;  /* 0x3e4ccccd0b0bb820 */ /* 0x000fe20000400000 */
[----:B------:R-:W-:-:S04]  /*0a10*/  IMAD.WIDE R12, R23, 0x4, R12 ;  /* 0x00000004170c7825 */ /* 0x000fc800078e020c */
[----:B-1----:R-:W-:Y:S01]  /*0a20*/  IMAD.WIDE R18, R15, 0x4, R18 ;  /* 0x000000040f127825 */ /* 0x002fe200078e0212 */
[----:B--2---:R1:W-:Y:S04]  /*0a30*/  @P0 STG.E desc[UR6][R2.64], R21 ;  /* 0x0000001502000986 */ /* 0x0043e8000c101906 */
[----:B------:R1:W-:Y:S04]  /*0a40*/  @!P2 STG.E.128 desc[UR6][R16.64], R4 ;  /* 0x000000041000a986 */ /* 0x0003e8000c101d06 */
[----:B------:R1:W-:Y:S01]  /*0a50*/  @!P1 STG.E.128 desc[UR6][R12.64], R8 ;  /* 0x000000080c009986 */ /* 0x0003e2000c101d06 */
[----:B------:R-:W-:Y:S05]  /*0a60*/  @!P0 EXIT ;  /* 0x000000000000894d */ /* 0x000fea0003800000 */
[----:B-1----:R-:W-:-:S05]  /*0a70*/  FMUL R3, R0, 0.015625 ;  /* 0x3c80000000037820 */ /* 0x002fca0000400000 */
[----:B------:R-:W-:Y:S01]  /*0a80*/  STG.E desc[UR6][R18.64], R3 ;  /* 0x0000000312007986 */ /* 0x000fe2000c101906 */
[----:B------:R-:W-:Y:S05]  /*0a90*/  EXIT ;  /* 0x000000000000794d */ /* 0x000fea0003800000 */
.L_x_0:
[----:B------:R-:W-:-:S00]  /*0aa0*/  BRA `(.L_x_0) ;  /* 0xfffffffc00fc7947 */ /* 0x000fc0000383ffff */
[----:B------:R-:W-:-:S00]  /*0ab0*/  NOP ;  /* 0x0000000000007918 */ /* 0x000fc00000000000 */
        /* <DEDUP_REMOVED lines=12> */
.L_x_1:


//--------------------- .nv.global.init           --------------------------
	.section	.nv.global.init,"aw",@progbits
.nv.global.init:
	.type		_$_str,@object
	.size		_$_str,(.L_0 - _$_str)
_$_str:
        /*0000*/ 	.byte	0x5f, 0x5f, 0x43, 0x55, 0x44, 0x41, 0x5f, 0x46, 0x54, 0x5a, 0x00
.L_0:


//--------------------- .nv.shared.triton_per_fused__native_batch_norm_legit_cat_13 --------------------------
	.section	.nv.shared.triton_per_fused__native_batch_norm_legit_cat_13,"aw",@nobits
	.sectionflags	@""
	.align	16
	.zero		1024


//--------------------- .nv.constant0.triton_per_fused__native_batch_norm_legit_cat_13 --------------------------
	.section	.nv.constant0.triton_per_fused__native_batch_norm_legit_cat_13,"a",@progbits
	.sectionflags	@""
	.align	4
.nv.constant0.triton_per_fused__native_batch_norm_legit_cat_13:
	.zero		568
